//
// Generated by NVIDIA NVVM Compiler
//
// Compiler Build ID: CL-36424714
// Cuda compilation tools, release 13.0, V13.0.88
// Based on NVVM 20.0.0
//

.version 9.0
.target sm_100
.address_size 64

	// .globl	_Z6matmulPfS_S_i
// _ZZ6matmulPfS_S_iE3A_s has been demoted

.visible .entry _Z6matmulPfS_S_i(
	.param .u64 .ptr .align 1 _Z6matmulPfS_S_i_param_0,
	.param .u64 .ptr .align 1 _Z6matmulPfS_S_i_param_1,
	.param .u64 .ptr .align 1 _Z6matmulPfS_S_i_param_2,
	.param .u32 _Z6matmulPfS_S_i_param_3
)
{
	.reg .pred 	%p<4>;
	.reg .b32 	%r<35>;
	.reg .b32 	%f<58>;
	.reg .b64 	%rd<59>;
	// demoted variable
	.shared .align 4 .b8 _ZZ6matmulPfS_S_iE3A_s[4096];
	ld.param.u64 	%rd15, [_Z6matmulPfS_S_i_param_1];
	ld.param.u32 	%r10, [_Z6matmulPfS_S_i_param_3];
	cvta.to.global.u64 	%rd1, %rd15;
	setp.lt.s32 	%p1, %r10, 1;
	mov.f32 	%f56, 0f00000000;
	@%p1 bra 	$L__BB0_5;
	mul.wide.u32 	%rd17, %r10, 4;
	add.s64 	%rd2, %rd1, %rd17;
	mul.wide.u32 	%rd18, %r10, 8;
	add.s64 	%rd3, %rd1, %rd18;
	mul.wide.u32 	%rd19, %r10, 12;
	add.s64 	%rd4, %rd1, %rd19;
	mul.wide.u32 	%rd20, %r10, 16;
	add.s64 	%rd5, %rd1, %rd20;
	mul.wide.u32 	%rd21, %r10, 20;
	add.s64 	%rd6, %rd1, %rd21;
	mul.wide.u32 	%rd22, %r10, 28;
	add.s64 	%rd7, %rd1, %rd22;
	mul.wide.u32 	%rd23, %r10, 32;
	add.s64 	%rd8, %rd1, %rd23;
	mul.wide.u32 	%rd24, %r10, 36;
	add.s64 	%rd9, %rd1, %rd24;
	mul.wide.u32 	%rd25, %r10, 40;
	add.s64 	%rd10, %rd1, %rd25;
	mul.wide.u32 	%rd26, %r10, 44;
	add.s64 	%rd11, %rd1, %rd26;
	mul.wide.u32 	%rd27, %r10, 48;
	add.s64 	%rd12, %rd1, %rd27;
	mul.wide.u32 	%rd28, %r10, 52;
	add.s64 	%rd13, %rd1, %rd28;
	mov.f32 	%f56, 0f00000000;
	mov.b32 	%r31, 0;
	mov.u32 	%r14, %ctaid.y;
	mov.u32 	%r15, %tid.x;
	mad.lo.s32 	%r16, %r10, %r14, %r15;
	shl.b32 	%r18, %r15, 2;
	mov.u32 	%r19, _ZZ6matmulPfS_S_iE3A_s;
	add.s32 	%r20, %r19, %r18;
	bra.uni 	$L__BB0_3;
$L__BB0_2:
	setp.ge.s32 	%p3, %r31, %r10;
	@%p3 bra 	$L__BB0_5;
$L__BB0_3:
	mov.u32 	%r1, %r31;
	ld.param.u64 	%rd56, [_Z6matmulPfS_S_i_param_0];
	bar.sync 	0;
	add.s32 	%r17, %r16, %r1;
	cvta.to.global.u64 	%rd29, %rd56;
	mul.wide.u32 	%rd30, %r17, 4;
	add.s64 	%rd31, %rd29, %rd30;
	ld.global.f32 	%f7, [%rd31];
	st.shared.f32 	[%r20], %f7;
	bar.sync 	0;
	add.s32 	%r31, %r1, 1024;
	mov.u32 	%r21, %ntid.x;
	mov.u32 	%r22, %ctaid.x;
	mad.lo.s32 	%r23, %r21, %r22, %r15;
	mad.lo.s32 	%r33, %r10, %r1, %r23;
	add.s32 	%r32, %r19, 32;
	mov.b32 	%r34, 32;
$L__BB0_4:
	ld.param.u64 	%rd57, [_Z6matmulPfS_S_i_param_1];
	mul.wide.s32 	%rd32, %r33, 4;
	add.s64 	%rd33, %rd2, %rd32;
	add.s64 	%rd34, %rd3, %rd32;
	add.s64 	%rd35, %rd4, %rd32;
	add.s64 	%rd36, %rd5, %rd32;
	add.s64 	%rd37, %rd6, %rd32;
	cvta.to.global.u64 	%rd38, %rd57;
	mul.wide.u32 	%rd39, %r10, 24;
	add.s64 	%rd40, %rd38, %rd32;
	add.s64 	%rd41, %rd40, %rd39;
	add.s64 	%rd42, %rd7, %rd32;
	add.s64 	%rd43, %rd8, %rd32;
	add.s64 	%rd44, %rd9, %rd32;
	add.s64 	%rd45, %rd10, %rd32;
	add.s64 	%rd46, %rd11, %rd32;
	add.s64 	%rd47, %rd12, %rd32;
	add.s64 	%rd48, %rd13, %rd32;
	mul.wide.u32 	%rd49, %r10, 56;
	add.s64 	%rd50, %rd40, %rd49;
	mul.wide.u32 	%rd51, %r10, 60;
	add.s64 	%rd52, %rd40, %rd51;
	ld.shared.f32 	%f8, [%r32+-32];
	ld.global.f32 	%f9, [%rd40];
	fma.rn.f32 	%f10, %f8, %f9, %f56;
	ld.shared.f32 	%f11, [%r32+-28];
	ld.global.f32 	%f12, [%rd33];
	fma.rn.f32 	%f13, %f11, %f12, %f10;
	ld.shared.f32 	%f14, [%r32+-24];
	ld.global.f32 	%f15, [%rd34];
	fma.rn.f32 	%f16, %f14, %f15, %f13;
	ld.shared.f32 	%f17, [%r32+-20];
	ld.global.f32 	%f18, [%rd35];
	fma.rn.f32 	%f19, %f17, %f18, %f16;
	ld.shared.f32 	%f20, [%r32+-16];
	ld.global.f32 	%f21, [%rd36];
	fma.rn.f32 	%f22, %f20, %f21, %f19;
	ld.shared.f32 	%f23, [%r32+-12];
	ld.global.f32 	%f24, [%rd37];
	fma.rn.f32 	%f25, %f23, %f24, %f22;
	ld.shared.f32 	%f26, [%r32+-8];
	ld.global.f32 	%f27, [%rd41];
	fma.rn.f32 	%f28, %f26, %f27, %f25;
	ld.shared.f32 	%f29, [%r32+-4];
	ld.global.f32 	%f30, [%rd42];
	fma.rn.f32 	%f31, %f29, %f30, %f28;
	ld.shared.f32 	%f32, [%r32];
	ld.global.f32 	%f33, [%rd43];
	fma.rn.f32 	%f34, %f32, %f33, %f31;
	ld.shared.f32 	%f35, [%r32+4];
	ld.global.f32 	%f36, [%rd44];
	fma.rn.f32 	%f37, %f35, %f36, %f34;
	ld.shared.f32 	%f38, [%r32+8];
	ld.global.f32 	%f39, [%rd45];
	fma.rn.f32 	%f40, %f38, %f39, %f37;
	ld.shared.f32 	%f41, [%r32+12];
	ld.global.f32 	%f42, [%rd46];
	fma.rn.f32 	%f43, %f41, %f42, %f40;
	ld.shared.f32 	%f44, [%r32+16];
	ld.global.f32 	%f45, [%rd47];
	fma.rn.f32 	%f46, %f44, %f45, %f43;
	ld.shared.f32 	%f47, [%r32+20];
	ld.global.f32 	%f48, [%rd48];
	fma.rn.f32 	%f49, %f47, %f48, %f46;
	ld.shared.f32 	%f50, [%r32+24];
	ld.global.f32 	%f51, [%rd50];
	fma.rn.f32 	%f52, %f50, %f51, %f49;
	ld.shared.f32 	%f53, [%r32+28];
	ld.global.f32 	%f54, [%rd52];
	fma.rn.f32 	%f56, %f53, %f54, %f52;
	add.s32 	%r34, %r34, 64;
	shl.b32 	%r24, %r10, 4;
	add.s32 	%r33, %r33, %r24;
	add.s32 	%r32, %r32, 64;
	setp.eq.s32 	%p2, %r34, 4128;
	@%p2 bra 	$L__BB0_2;
	bra.uni 	$L__BB0_4;
$L__BB0_5:
	ld.param.u64 	%rd58, [_Z6matmulPfS_S_i_param_2];
	cvta.to.global.u64 	%rd53, %rd58;
	mov.u32 	%r25, %ctaid.y;
	mov.u32 	%r26, %ntid.x;
	mov.u32 	%r27, %ctaid.x;
	mov.u32 	%r28, %tid.x;
	mad.lo.s32 	%r29, %r26, %r27, %r28;
	mad.lo.s32 	%r30, %r10, %r25, %r29;
	mul.wide.s32 	%rd54, %r30, 4;
	add.s64 	%rd55, %rd53, %rd54;
	st.global.f32 	[%rd55], %f56;
	ret;

}


// ===== COMPILED SASS (sm_100) =====

	.target	sm_100

	.elftype	@"ET_EXEC"


//--------------------- .note.nv.tkinfo           --------------------------
	.section	.note.nv.tkinfo,"",@"SHT_NOTE"
	.sectionflags	@"SHF_NOTE_NV_TKINFO"
	.tkinfo
        /*0018*/ 	.word	0x00000002
        /*0030*/ 	.string	""
        /*0030*/ 	.string	"ptxas"
        /*0030*/ 	.string	"Cuda compilation tools, release 13.0, V13.0.88"
        /*0030*/ 	.string	"Build cuda_13.0.r13.0/compiler.36424714_0"
        /*0030*/ 	.string	"-arch sm_100 -m 64 "



//--------------------- .note.nv.cuinfo           --------------------------
	.section	.note.nv.cuinfo,"",@"SHT_NOTE"
	.sectionflags	@"SHF_NOTE_NV_CUINFO"
        /*0018*/ 	.short	0x0002
        /*001a*/ 	.short	0x0064
        /*001c*/ 	.short	0x0082
	.zero		2


//--------------------- .nv.info                  --------------------------
	.section	.nv.info,"",@"SHT_CUDA_INFO"
	.align	4


	//----- nvinfo : EIATTR_REGCOUNT
	.align		4
        /*0000*/ 	.byte	0x04, 0x2f
        /*0002*/ 	.short	(.L_1 - .L_0)
	.align		4
.L_0:
        /*0004*/ 	.word	index@(_Z6matmulPfS_S_i)
        /*0008*/ 	.word	0x00000020


	//----- nvinfo : EIATTR_FRAME_SIZE
	.align		4
.L_1:
        /*000c*/ 	.byte	0x04, 0x11
        /*000e*/ 	.short	(.L_3 - .L_2)
	.align		4
.L_2:
        /*0010*/ 	.word	index@(_Z6matmulPfS_S_i)
        /*0014*/ 	.word	0x00000000


	//----- nvinfo : EIATTR_MIN_STACK_SIZE
	.align		4
.L_3:
        /*0018*/ 	.byte	0x04, 0x12
        /*001a*/ 	.short	(.L_5 - .L_4)
	.align		4
.L_4:
        /*001c*/ 	.word	index@(_Z6matmulPfS_S_i)
        /*0020*/ 	.word	0x00000000
.L_5:


//--------------------- .nv.compat                --------------------------
	.section	.nv.compat,"",@"SHT_CUDA_COMPAT_INFO"
	.align	4
        /*0000*/ 	.byte	0x02, 0x09, 0x00, 0x00, 0x02, 0x02, 0x01, 0x00, 0x02, 0x05, 0x05, 0x00, 0x03, 0x07, 0x01, 0x01
        /*0010*/ 	.byte	0x02, 0x03, 0x00, 0x00, 0x02, 0x06, 0x01, 0x00, 0x04, 0x0b, 0x08, 0x00, 0x09, 0x00, 0x00, 0x00
        /*0020*/ 	.byte	0x00, 0x00, 0x00, 0x00


//--------------------- .nv.info._Z6matmulPfS_S_i --------------------------
	.section	.nv.info._Z6matmulPfS_S_i,"",@"SHT_CUDA_INFO"
	.sectionflags	@""
	.align	4


	//----- nvinfo : EIATTR_CUDA_API_VERSION
	.align		4
        /*0000*/ 	.byte	0x04, 0x37
        /*0002*/ 	.short	(.L_7 - .L_6)
.L_6:
        /*0004*/ 	.word	0x00000082


	//----- nvinfo : EIATTR_KPARAM_INFO
	.align		4
.L_7:
        /*0008*/ 	.byte	0x04, 0x17
        /*000a*/ 	.short	(.L_9 - .L_8)
.L_8:
        /*000c*/ 	.word	0x00000000
        /*0010*/ 	.short	0x0003
        /*0012*/ 	.short	0x0018
        /*0014*/ 	.byte	0x00, 0xf0, 0x11, 0x00


	//----- nvinfo : EIATTR_KPARAM_INFO
	.align		4
.L_9:
        /*0018*/ 	.byte	0x04, 0x17
        /*001a*/ 	.short	(.L_11 - .L_10)
.L_10:
        /*001c*/ 	.word	0x00000000
        /*0020*/ 	.short	0x0002
        /*0022*/ 	.short	0x0010
        /*0024*/ 	.byte	0x00, 0xf5, 0x21, 0x00


	//----- nvinfo : EIATTR_KPARAM_INFO
	.align		4
.L_11:
        /*0028*/ 	.byte	0x04, 0x17
        /*002a*/ 	.short	(.L_13 - .L_12)
.L_12:
        /*002c*/ 	.word	0x00000000
        /*0030*/ 	.short	0x0001
        /*0032*/ 	.short	0x0008
        /*0034*/ 	.byte	0x00, 0xf5, 0x21, 0x00


	//----- nvinfo : EIATTR_KPARAM_INFO
	.align		4
.L_13:
        /*0038*/ 	.byte	0x04, 0x17
        /*003a*/ 	.short	(.L_15 - .L_14)
.L_14:
        /*003c*/ 	.word	0x00000000
        /*0040*/ 	.short	0x0000
        /*0042*/ 	.short	0x0000
        /*0044*/ 	.byte	0x00, 0xf5, 0x21, 0x00


	//----- nvinfo : EIATTR_SPARSE_MMA_MASK
	.align		4
.L_15:
        /*0048*/ 	.byte	0x03, 0x50
        /*004a*/ 	.short	0x0000


	//----- nvinfo : EIATTR_MAXREG_COUNT
	.align		4
        /*004c*/ 	.byte	0x03, 0x1b
        /*004e*/ 	.short	0x00ff


	//----- nvinfo : EIATTR_NUM_BARRIERS
	.align		4
        /*0050*/ 	.byte	0x02, 0x4c
        /*0052*/ 	.byte	0x01
	.zero		1


	//----- nvinfo : EIATTR_MERCURY_ISA_VERSION
	.align		4
        /*0054*/ 	.byte	0x03, 0x5f
        /*0056*/ 	.short	0x0101


	//----- nvinfo : EIATTR_VRC_CTA_INIT_COUNT
	.align		4
        /*0058*/ 	.byte	0x02, 0x4a
	.zero		1
	.zero		1


	//----- nvinfo : EIATTR_EXIT_INSTR_OFFSETS
	.align		4
        /*005c*/ 	.byte	0x04, 0x1c
        /*005e*/ 	.short	(.L_17 - .L_16)


	//   ....[0]....
.L_16:
        /*0060*/ 	.word	0x00000830


	//----- nvinfo : EIATTR_CBANK_PARAM_SIZE
	.align		4
.L_17:
        /*0064*/ 	.byte	0x03, 0x19
        /*0066*/ 	.short	0x001c


	//----- nvinfo : EIATTR_PARAM_CBANK
	.align		4
        /*0068*/ 	.byte	0x04, 0x0a
        /*006a*/ 	.short	(.L_19 - .L_18)
	.align		4
.L_18:
        /*006c*/ 	.word	index@(.nv.constant0._Z6matmulPfS_S_i)
        /*0070*/ 	.short	0x0380
        /*0072*/ 	.short	0x001c


	//----- nvinfo : EIATTR_SW_WAR
	.align		4
.L_19:
        /*0074*/ 	.byte	0x04, 0x36
        /*0076*/ 	.short	(.L_21 - .L_20)
.L_20:
        /*0078*/ 	.word	0x00000008
.L_21:


//--------------------- .nv.callgraph             --------------------------
	.section	.nv.callgraph,"",@"SHT_CUDA_CALLGRAPH"
	.align	4
	.sectionentsize	8
	.align		4
        /*0000*/ 	.word	0x00000000
	.align		4
        /*0004*/ 	.word	0xffffffff
	.align		4
        /*0008*/ 	.word	0x00000000
	.align		4
        /*000c*/ 	.word	0xfffffffe
	.align		4
        /*0010*/ 	.word	0x00000000
	.align		4
        /*0014*/ 	.word	0xfffffffd
	.align		4
        /*0018*/ 	.word	0x00000000
	.align		4
        /*001c*/ 	.word	0xfffffffc


//--------------------- .text._Z6matmulPfS_S_i    --------------------------
	.section	.text._Z6matmulPfS_S_i,"ax",@progbits
	.align	128
        .global         _Z6matmulPfS_S_i
        .type           _Z6matmulPfS_S_i,@function
        .size           _Z6matmulPfS_S_i,(.L_x_4 - _Z6matmulPfS_S_i)
        .other          _Z6matmulPfS_S_i,@"STO_CUDA_ENTRY STV_DEFAULT"
_Z6matmulPfS_S_i:
.text._Z6matmulPfS_S_i:
[----:B------:R-:W-:Y:S01]  /*0000*/  LDC R1, c[0x0][0x37c] ;  /* 0x0000df00ff017b82 */ /* 0x000fe20000000800 */
[----:B------:R-:W0:Y:S01]  /*0010*/  LDCU UR34, c[0x0][0x398] ;  /* 0x00007300ff2277ac */ /* 0x000e220008000800 */
[----:B------:R-:W-:Y:S01]  /*0020*/  HFMA2 R11, -RZ, RZ, 0, 0 ;  /* 0x00000000ff0b7431 */ /* 0x000fe200000001ff */
[----:B------:R-:W1:Y:S01]  /*0030*/  LDCU.64 UR32, c[0x0][0x358] ;  /* 0x00006b00ff2077ac */ /* 0x000e620008000a00 */
[----:B0-----:R-:W-:-:S09]  /*0040*/  UISETP.GE.AND UP0, UPT, UR34, 0x1, UPT ;  /* 0x000000012200788c */ /* 0x001fd2000bf06270 */
[----:B-1----:R-:W-:Y:S05]  /*0050*/  BRA.U !UP0, `(.L_x_0) ;  /* 0x0000000508d07547 */ /* 0x002fea000b800000 */
[----:B------:R-:W0:Y:S01]  /*0060*/  S2R R2, SR_TID.X ;  /* 0x0000000000027919 */ /* 0x000e220000002100 */
[----:B------:R-:W1:Y:S01]  /*0070*/  LDCU.64 UR6, c[0x0][0x388] ;  /* 0x00007100ff0677ac */ /* 0x000e620008000a00 */
[----:B------:R-:W-:Y:S01]  /*0080*/  MOV R11, RZ ;  /* 0x000000ff000b7202 */ /* 0x000fe20000000f00 */
[----:B------:R-:W0:Y:S01]  /*0090*/  S2R R3, SR_CTAID.Y ;  /* 0x0000000000037919 */ /* 0x000e220000002600 */
[----:B------:R-:W-:Y:S01]  /*00a0*/  UMOV UR4, URZ ;  /* 0x000000ff00047c82 */ /* 0x000fe20008000000 */
[----:B-1----:R-:W-:Y:S02]  /*00b0*/  UIMAD.WIDE.U32 UR10, UR34, 0x4, UR6 ;  /* 0x00000004220a78a5 */ /* 0x002fe4000f8e0006 */
[----:B------:R-:W-:Y:S02]  /*00c0*/  UIMAD.WIDE.U32 UR12, UR34, 0x8, UR6 ;  /* 0x00000008220c78a5 */ /* 0x000fe4000f8e0006 */
[----:B------:R-:W-:Y:S02]  /*00d0*/  UIMAD.WIDE.U32 UR14, UR34, 0xc, UR6 ;  /* 0x0000000c220e78a5 */ /* 0x000fe4000f8e0006 */
[----:B------:R-:W-:-:S02]  /*00e0*/  UIMAD.WIDE.U32 UR16, UR34, 0x10, UR6 ;  /* 0x00000010221078a5 */ /* 0x000fc4000f8e0006 */
[----:B------:R-:W-:Y:S02]  /*00f0*/  UIMAD.WIDE.U32 UR18, UR34, 0x14, UR6 ;  /* 0x00000014221278a5 */ /* 0x000fe4000f8e0006 */
[----:B------:R-:W-:Y:S02]  /*0100*/  UIMAD.WIDE.U32 UR20, UR34, 0x1c, UR6 ;  /* 0x0000001c221478a5 */ /* 0x000fe4000f8e0006 */
[----:B------:R-:W-:Y:S02]  /*0110*/  UIMAD.WIDE.U32 UR22, UR34, 0x20, UR6 ;  /* 0x00000020221678a5 */ /* 0x000fe4000f8e0006 */
[----:B------:R-:W-:Y:S02]  /*0120*/  UIMAD.WIDE.U32 UR24, UR34, 0x24, UR6 ;  /* 0x00000024221878a5 */ /* 0x000fe4000f8e0006 */
[----:B------:R-:W-:Y:S02]  /*0130*/  UIMAD.WIDE.U32 UR26, UR34, 0x28, UR6 ;  /* 0x00000028221a78a5 */ /* 0x000fe4000f8e0006 */
[----:B0-----:R-:W-:Y:S01]  /*0140*/  IMAD R2, R3, UR34, R2 ;  /* 0x0000002203027c24 */ /* 0x001fe2000f8e0202 */
[----:B------:R-:W-:-:S02]  /*0150*/  UIMAD.WIDE.U32 UR28, UR34, 0x2c, UR6 ;  /* 0x0000002c221c78a5 */ /* 0x000fc4000f8e0006 */
[----:B------:R-:W-:Y:S02]  /*0160*/  UIMAD.WIDE.U32 UR30, UR34, 0x30, UR6 ;  /* 0x00000030221e78a5 */ /* 0x000fe4000f8e0006 */
[----:B------:R-:W-:-:S12]  /*0170*/  UIMAD.WIDE.U32 UR6, UR34, 0x34, UR6 ;  /* 0x00000034220678a5 */ /* 0x000fd8000f8e0006 */
.L_x_2:
[----:B------:R-:W0:Y:S01]  /*0180*/  LDC.64 R4, c[0x0][0x380] ;  /* 0x0000e000ff047b82 */ /* 0x000e220000000a00 */
[----:B------:R-:W-:-:S07]  /*0190*/  IADD3 R3, PT, PT, R2, UR4, RZ ;  /* 0x0000000402037c10 */ /* 0x000fce000fffe0ff */
[----:B------:R-:W-:Y:S08]  /*01a0*/  BAR.SYNC.DEFER_BLOCKING 0x0 ;  /* 0x0000000000007b1d */ /* 0x000ff00000010000 */
[----:B------:R-:W1:Y:S01]  /*01b0*/  S2UR UR8, SR_CgaCtaId ;  /* 0x00000000000879c3 */ /* 0x000e620000008800 */
[----:B------:R-:W2:Y:S01]  /*01c0*/  S2R R0, SR_CTAID.X ;  /* 0x0000000000007919 */ /* 0x000ea20000002500 */
[----:B------:R-:W-:Y:S01]  /*01d0*/  UMOV UR5, 0x400 ;  /* 0x0000040000057882 */ /* 0x000fe20000000000 */
[----:B------:R-:W2:Y:S01]  /*01e0*/  LDCU UR9, c[0x0][0x360] ;  /* 0x00006c00ff0977ac */ /* 0x000ea20008000800 */
[----:B------:R-:W3:Y:S01]  /*01f0*/  LDCU UR34, c[0x0][0x398] ;  /* 0x00007300ff2277ac */ /* 0x000ee20008000800 */
[----:B0-----:R-:W-:-:S06]  /*0200*/  IMAD.WIDE.U32 R4, R3, 0x4, R4 ;  /* 0x0000000403047825 */ /* 0x001fcc00078e0004 */
[----:B------:R-:W4:Y:S01]  /*0210*/  LDG.E R4, desc[UR32][R4.64] ;  /* 0x0000002004047981 */ /* 0x000f22000c1e1900 */
[----:B-1----:R-:W-:Y:S01]  /*0220*/  ULEA UR8, UR8, UR5, 0x18 ;  /* 0x0000000508087291 */ /* 0x002fe2000f8ec0ff */
[----:B------:R-:W0:Y:S01]  /*0230*/  S2R R3, SR_TID.X ;  /* 0x0000000000037919 */ /* 0x000e220000002100 */
[----:B------:R-:W-:-:S04]  /*0240*/  UIADD3 UR5, UPT, UPT, UR4, 0x400, URZ ;  /* 0x0000040004057890 */ /* 0x000fc8000fffe0ff */
[----:B---3--:R-:W-:Y:S01]  /*0250*/  UISETP.GE.AND UP1, UPT, UR5, UR34, UPT ;  /* 0x000000220500728c */ /* 0x008fe2000bf26270 */
[----:B0-----:R-:W-:Y:S01]  /*0260*/  LEA R7, R3, UR8, 0x2 ;  /* 0x0000000803077c11 */ /* 0x001fe2000f8e10ff */
[----:B--2---:R-:W-:Y:S01]  /*0270*/  IMAD R0, R0, UR9, R3 ;  /* 0x0000000900007c24 */ /* 0x004fe2000f8e0203 */
[----:B------:R-:W-:Y:S01]  /*0280*/  MOV R3, UR4 ;  /* 0x0000000400037c02 */ /* 0x000fe20008000f00 */
[----:B------:R-:W-:Y:S01]  /*0290*/  UIADD3 UR8, UPT, UPT, UR8, 0x20, URZ ;  /* 0x0000002008087890 */ /* 0x000fe2000fffe0ff */
[----:B------:R-:W-:Y:S01]  /*02a0*/  UMOV UR9, 0x20 ;  /* 0x0000002000097882 */ /* 0x000fe20000000000 */
[----:B------:R-:W-:Y:S02]  /*02b0*/  UMOV UR4, UR5 ;  /* 0x0000000500047c82 */ /* 0x000fe40008000000 */
[----:B------:R-:W-:Y:S01]  /*02c0*/  IMAD R0, R3, UR34, R0 ;  /* 0x0000002203007c24 */ /* 0x000fe2000f8e0200 */
[----:B----4-:R0:W-:Y:S01]  /*02d0*/  STS [R7], R4 ;  /* 0x0000000407007388 */ /* 0x0101e20000000800 */
[----:B------:R-:W-:Y:S06]  /*02e0*/  BAR.SYNC.DEFER_BLOCKING 0x0 ;  /* 0x0000000000007b1d */ /* 0x000fec0000010000 */
.L_x_1:
[----:B------:R-:W1:Y:S01]  /*02f0*/  LDC.64 R8, c[0x0][0x388] ;  /* 0x0000e200ff087b82 */ /* 0x000e620000000a00 */
[----:B------:R-:W-:-:S05]  /*0300*/  HFMA2 R5, -RZ, RZ, 0, 2.384185791015625e-07 ;  /* 0x00000004ff057431 */ /* 0x000fca00000001ff */
[----:B0-----:R-:W-:-:S05]  /*0310*/  IMAD.WIDE R4, R0, R5, UR10 ;  /* 0x0000000a00047e25 */ /* 0x001fca000f8e0205 */
[----:B------:R-:W2:Y:S01]  /*0320*/  LDG.E R10, desc[UR32][R4.64] ;  /* 0x00000020040a7981 */ /* 0x000ea2000c1e1900 */
[----:B-1----:R-:W-:-:S05]  /*0330*/  IMAD.WIDE R8, R0, 0x4, R8 ;  /* 0x0000000400087825 */ /* 0x002fca00078e0208 */
[----:B------:R-:W3:Y:S01]  /*0340*/  LDG.E R27, desc[UR32][R8.64] ;  /* 0x00000020081b7981 */ /* 0x000ee2000c1e1900 */
[----:B------:R-:W-:Y:S01]  /*0350*/  HFMA2 R13, -RZ, RZ, 0, 2.384185791015625e-07 ;  /* 0x00000004ff0d7431 */ /* 0x000fe200000001ff */
[----:B------:R-:W-:-:S05]  /*0360*/  MOV R7, 0x4 ;  /* 0x0000000400077802 */ /* 0x000fca0000000f00 */
[----:B------:R-:W-:-:S04]  /*0370*/  IMAD.WIDE R6, R0, R7, UR12 ;  /* 0x0000000c00067e25 */ /* 0x000fc8000f8e0207 */
[----:B------:R-:W-:Y:S01]  /*0380*/  IMAD.WIDE R12, R0, R13, UR14 ;  /* 0x0000000e000c7e25 */ /* 0x000fe2000f8e020d */
[----:B------:R0:W4:Y:S04]  /*0390*/  LDG.E R25, desc[UR32][R6.64] ;  /* 0x0000002006197981 */ /* 0x000128000c1e1900 */
[----:B------:R1:W5:Y:S01]  /*03a0*/  LDG.E R16, desc[UR32][R12.64] ;  /* 0x000000200c107981 */ /* 0x000362000c1e1900 */
[----:B------:R-:W-:Y:S01]  /*03b0*/  MOV R15, 0x4 ;  /* 0x00000004000f7802 */ /* 0x000fe20000000f00 */
[----:B------:R-:W-:-:S04]  /*03c0*/  HFMA2 R21, -RZ, RZ, 0, 2.384185791015625e-07 ;  /* 0x00000004ff157431 */ /* 0x000fc800000001ff */
[----:B------:R-:W-:-:S05]  /*03d0*/  IMAD.WIDE R14, R0, R15, UR16 ;  /* 0x00000010000e7e25 */ /* 0x000fca000f8e020f */
[----:B------:R1:W5:Y:S01]  /*03e0*/  LDG.E R17, desc[UR32][R14.64] ;  /* 0x000000200e117981 */ /* 0x000362000c1e1900 */
[----:B------:R-:W-:Y:S01]  /*03f0*/  MOV R19, UR34 ;  /* 0x0000002200137c02 */ /* 0x000fe20008000f00 */
[----:B------:R-:W-:Y:S01]  /*0400*/  IMAD.WIDE R20, R0, R21, UR18 ;  /* 0x0000001200147e25 */ /* 0x000fe2000f8e0215 */
[----:B------:R-:W-:-:S03]  /*0410*/  MOV R3, 0x4 ;  /* 0x0000000400037802 */ /* 0x000fc60000000f00 */
[----:B------:R-:W-:Y:S02]  /*0420*/  HFMA2 R29, -RZ, RZ, 0, 2.384185791015625e-07 ;  /* 0x00000004ff1d7431 */ /* 0x000fe400000001ff */
[----:B------:R-:W-:Y:S01]  /*0430*/  IMAD.WIDE.U32 R18, R19, 0x18, R8 ;  /* 0x0000001813127825 */ /* 0x000fe200078e0008 */
[----:B------:R1:W5:Y:S03]  /*0440*/  LDG.E R4, desc[UR32][R20.64] ;  /* 0x0000002014047981 */ /* 0x000366000c1e1900 */
[----:B0-----:R-:W-:-:S04]  /*0450*/  IMAD.WIDE R6, R0, R3, UR20 ;  /* 0x0000001400067e25 */ /* 0x001fc8000f8e0203 */
[----:B-1----:R-:W-:Y:S01]  /*0460*/  HFMA2 R13, -RZ, RZ, 0, 2.384185791015625e-07 ;  /* 0x00000004ff0d7431 */ /* 0x002fe200000001ff */
[----:B------:R0:W5:Y:S01]  /*0470*/  LDG.E R3, desc[UR32][R18.64] ;  /* 0x0000002012037981 */ /* 0x000162000c1e1900 */
[----:B------:R-:W-:Y:S01]  /*0480*/  MOV R5, 0x4 ;  /* 0x0000000400057802 */ /* 0x000fe20000000f00 */
[C---:B------:R-:W-:Y:S02]  /*0490*/  IMAD.WIDE R28, R0.reuse, R29, UR22 ;  /* 0x00000016001c7e25 */ /* 0x040fe4000f8e021d */
[----:B------:R-:W5:Y:S02]  /*04a0*/  LDG.E R6, desc[UR32][R6.64] ;  /* 0x0000002006067981 */ /* 0x000f64000c1e1900 */
[----:B------:R-:W-:Y:S01]  /*04b0*/  IMAD.WIDE R14, R0, R5, UR24 ;  /* 0x00000018000e7e25 */ /* 0x000fe2000f8e0205 */
[----:B------:R-:W-:Y:S01]  /*04c0*/  MOV R23, 0x4 ;  /* 0x0000000400177802 */ /* 0x000fe20000000f00 */
[----:B------:R1:W5:Y:S02]  /*04d0*/  LDG.E R5, desc[UR32][R28.64] ;  /* 0x000000201c057981 */ /* 0x000364000c1e1900 */
[----:B------:R-:W-:-:S02]  /*04e0*/  HFMA2 R21, -RZ, RZ, 0, 2.384185791015625e-07 ;  /* 0x00000004ff157431 */ /* 0x000fc400000001ff */
[C---:B------:R-:W-:Y:S01]  /*04f0*/  IMAD.WIDE R12, R0.reuse, R13, UR26 ;  /* 0x0000001a000c7e25 */ /* 0x040fe2000f8e020d */
[----:B------:R1:W5:Y:S03]  /*0500*/  LDG.E R20, desc[UR32][R14.64] ;  /* 0x000000200e147981 */ /* 0x000366000c1e1900 */
[C---:B------:R-:W-:Y:S01]  /*0510*/  IMAD.WIDE R22, R0.reuse, R23, UR28 ;  /* 0x0000001c00167e25 */ /* 0x040fe2000f8e0217 */
[----:B------:R-:W5:Y:S01]  /*0520*/  LDG.E R7, desc[UR32][R12.64] ;  /* 0x000000200c077981 */ /* 0x000f62000c1e1900 */
[----:B------:R-:W-:Y:S02]  /*0530*/  MOV R26, 0x4 ;  /* 0x00000004001a7802 */ /* 0x000fe40000000f00 */
[C---:B0-----:R-:W-:Y:S02]  /*0540*/  IMAD.WIDE R18, R0.reuse, R21, UR30 ;  /* 0x0000001e00127e25 */ /* 0x041fe4000f8e0215 */
[----:B------:R-:W5:Y:S01]  /*0550*/  LDG.E R22, desc[UR32][R22.64] ;  /* 0x0000002016167981 */ /* 0x000f62000c1e1900 */
[----:B------:R-:W-:Y:S01]  /*0560*/  MOV R24, UR34 ;  /* 0x0000002200187c02 */ /* 0x000fe20008000f00 */
[----:B-1----:R-:W-:-:S02]  /*0570*/  IMAD.WIDE R28, R0, R26, UR6 ;  /* 0x00000006001c7e25 */ /* 0x002fc4000f8e021a */
[----:B------:R0:W5:Y:S01]  /*0580*/  LDG.E R21, desc[UR32][R18.64] ;  /* 0x0000002012157981 */ /* 0x000162000c1e1900 */
[----:B------:R-:W-:Y:S01]  /*0590*/  MOV R15, UR34 ;  /* 0x00000022000f7c02 */ /* 0x000fe20008000f00 */
[--C-:B0-----:R-:W-:Y:S02]  /*05a0*/  IMAD.WIDE.U32 R18, R24, 0x38, R8.reuse ;  /* 0x0000003818127825 */ /* 0x101fe400078e0008 */
[----:B------:R0:W5:Y:S04]  /*05b0*/  LDG.E R24, desc[UR32][R28.64] ;  /* 0x000000201c187981 */ /* 0x000168000c1e1900 */
[----:B------:R1:W5:Y:S01]  /*05c0*/  LDG.E R23, desc[UR32][R18.64] ;  /* 0x0000002012177981 */ /* 0x000362000c1e1900 */
[----:B0-----:R-:W-:-:S03]  /*05d0*/  IMAD.WIDE.U32 R28, R15, 0x3c, R8 ;  /* 0x0000003c0f1c7825 */ /* 0x001fc600078e0008 */
[----:B------:R-:W3:Y:S04]  /*05e0*/  LDS.128 R12, [UR8+-0x20] ;  /* 0xffffe008ff0c7984 */ /* 0x000ee80008000c00 */
[----:B------:R-:W5:Y:S01]  /*05f0*/  LDG.E R26, desc[UR32][R28.64] ;  /* 0x000000201c1a7981 */ /* 0x000f62000c1e1900 */
[----:B------:R-:W-:-:S04]  /*0600*/  UIADD3 UR9, UPT, UPT, UR9, 0x40, URZ ;  /* 0x0000004009097890 */ /* 0x000fc8000fffe0ff */
[----:B------:R-:W-:Y:S01]  /*0610*/  UISETP.NE.AND UP0, UPT, UR9, 0x1020, UPT ;  /* 0x000010200900788c */ /* 0x000fe2000bf05270 */
[----:B---3--:R-:W-:-:S04]  /*0620*/  FFMA R27, R12, R27, R11 ;  /* 0x0000001b0c1b7223 */ /* 0x008fc8000000000b */
[----:B--2---:R-:W-:Y:S02]  /*0630*/  FFMA R12, R10, R13, R27 ;  /* 0x0000000d0a0c7223 */ /* 0x004fe4000000001b */
[----:B------:R-:W0:Y:S02]  /*0640*/  LDS.128 R8, [UR8+-0x10] ;  /* 0xfffff008ff087984 */ /* 0x000e240008000c00 */
[----:B----4-:R-:W-:-:S04]  /*0650*/  FFMA R25, R25, R14, R12 ;  /* 0x0000000e19197223 */ /* 0x010fc8000000000c */
[----:B-----5:R-:W-:Y:S02]  /*0660*/  FFMA R25, R16, R15, R25 ;  /* 0x0000000f10197223 */ /* 0x020fe40000000019 */
[----:B------:R-:W2:Y:S02]  /*0670*/  LDS.128 R12, [UR8] ;  /* 0x00000008ff0c7984 */ /* 0x000ea40008000c00 */
[----:B0-----:R-:W-:Y:S02]  /*0680*/  FFMA R25, R8, R17, R25 ;  /* 0x0000001108197223 */ /* 0x001fe40000000019 */
[----:B-1----:R-:W0:Y:S02]  /*0690*/  LDS.128 R16, [UR8+0x10] ;  /* 0x00001008ff107984 */ /* 0x002e240008000c00 */
[----:B------:R-:W-:-:S04]  /*06a0*/  FFMA R4, R4, R9, R25 ;  /* 0x0000000904047223 */ /* 0x000fc80000000019 */
[----:B------:R-:W-:-:S04]  /*06b0*/  FFMA R3, R3, R10, R4 ;  /* 0x0000000a03037223 */ /* 0x000fc80000000004 */
[----:B------:R-:W-:-:S04]  /*06c0*/  FFMA R3, R6, R11, R3 ;  /* 0x0000000b06037223 */ /* 0x000fc80000000003 */
[----:B--2---:R-:W-:-:S04]  /*06d0*/  FFMA R3, R12, R5, R3 ;  /* 0x000000050c037223 */ /* 0x004fc80000000003 */
[----:B------:R-:W-:-:S04]  /*06e0*/  FFMA R20, R20, R13, R3 ;  /* 0x0000000d14147223 */ /* 0x000fc80000000003 */
[----:B------:R-:W-:-:S04]  /*06f0*/  FFMA R7, R7, R14, R20 ;  /* 0x0000000e07077223 */ /* 0x000fc80000000014 */
[----:B------:R-:W-:Y:S01]  /*0700*/  FFMA R7, R22, R15, R7 ;  /* 0x0000000f16077223 */ /* 0x000fe20000000007 */
[----:B------:R-:W-:-:S03]  /*0710*/  MOV R3, UR34 ;  /* 0x0000002200037c02 */ /* 0x000fc60008000f00 */
[----:B0-----:R-:W-:-:S04]  /*0720*/  FFMA R7, R16, R21, R7 ;  /* 0x0000001510077223 */ /* 0x001fc80000000007 */
[----:B------:R-:W-:-:S04]  /*0730*/  FFMA R24, R24, R17, R7 ;  /* 0x0000001118187223 */ /* 0x000fc80000000007 */
[----:B------:R-:W-:Y:S01]  /*0740*/  FFMA R23, R23, R18, R24 ;  /* 0x0000001217177223 */ /* 0x000fe20000000018 */
[----:B------:R-:W-:-:S03]  /*0750*/  LEA R0, R3, R0, 0x4 ;  /* 0x0000000003007211 */ /* 0x000fc600078e20ff */
[----:B------:R-:W-:Y:S01]  /*0760*/  FFMA R11, R26, R19, R23 ;  /* 0x000000131a0b7223 */ /* 0x000fe20000000017 */
[----:B------:R-:W-:Y:S01]  /*0770*/  UIADD3 UR8, UPT, UPT, UR8, 0x40, URZ ;  /* 0x0000004008087890 */ /* 0x000fe2000fffe0ff */
[----:B------:R-:W-:Y:S11]  /*0780*/  BRA.U UP0, `(.L_x_1) ;  /* 0xfffffff900d87547 */ /* 0x000ff6000b83ffff */
[----:B------:R-:W-:Y:S05]  /*0790*/  BRA.U !UP1, `(.L_x_2) ;  /* 0xfffffff909787547 */ /* 0x000fea000b83ffff */
.L_x_0:
[----:B------:R-:W0:Y:S01]  /*07a0*/  S2R R0, SR_CTAID.X ;  /* 0x0000000000007919 */ /* 0x000e220000002500 */
[----:B------:R-:W0:Y:S01]  /*07b0*/  LDCU UR4, c[0x0][0x360] ;  /* 0x00006c00ff0477ac */ /* 0x000e220008000800 */
[----:B------:R-:W1:Y:S01]  /*07c0*/  LDC.64 R2, c[0x0][0x390] ;  /* 0x0000e400ff027b82 */ /* 0x000e620000000a00 */
[----:B------:R-:W0:Y:S01]  /*07d0*/  S2R R5, SR_TID.X ;  /* 0x0000000000057919 */ /* 0x000e220000002100 */
[----:B------:R-:W2:Y:S01]  /*07e0*/  S2R R7, SR_CTAID.Y ;  /* 0x0000000000077919 */ /* 0x000ea20000002600 */
[----:B0-----:R-:W-:-:S04]  /*07f0*/  IMAD R0, R0, UR4, R5 ;  /* 0x0000000400007c24 */ /* 0x001fc8000f8e0205 */
[----:B--2---:R-:W-:-:S04]  /*0800*/  IMAD R5, R7, UR34, R0 ;  /* 0x0000002207057c24 */ /* 0x004fc8000f8e0200 */
[----:B-1----:R-:W-:-:S05]  /*0810*/  IMAD.WIDE R2, R5, 0x4, R2 ;  /* 0x0000000405027825 */ /* 0x002fca00078e0202 */
[----:B------:R-:W-:Y:S01]  /*0820*/  STG.E desc[UR32][R2.64], R11 ;  /* 0x0000000b02007986 */ /* 0x000fe2000c101920 */
[----:B------:R-:W-:Y:S05]  /*0830*/  EXIT ;  /* 0x000000000000794d */ /* 0x000fea0003800000 */
.L_x_3:
[----:B------:R-:W-:-:S00]  /*0840*/  BRA `(.L_x_3) ;  /* 0xfffffffc00fc7947 */ /* 0x000fc0000383ffff */
[----:B------:R-:W-:-:S00]  /*0850*/  NOP ;  /* 0x0000000000007918 */ /* 0x000fc00000000000 */
        /* <DEDUP_REMOVED lines=10> */
.L_x_4:


//--------------------- .nv.shared._Z6matmulPfS_S_i --------------------------
	.section	.nv.shared._Z6matmulPfS_S_i,"aw",@nobits
	.sectionflags	@""
	.align	4
.nv.shared._Z6matmulPfS_S_i:
	.zero		5120


//--------------------- .nv.shared.reserved.0     --------------------------
	.section	.nv.shared.reserved.0,"aw",@nobits
	.weak		__nv_reservedSMEM_offset_0_alias
	.size		__nv_reservedSMEM_offset_0_alias, 0, 64
	.other		__nv_reservedSMEM_offset_0_alias,@"STO_CUDA_RESERVED_SHARED STV_DEFAULT"
__nv_reservedSMEM_offset_0_alias:
	.zero		0
	.zero		64


//--------------------- .nv.constant0._Z6matmulPfS_S_i --------------------------
	.section	.nv.constant0._Z6matmulPfS_S_i,"a",@progbits
	.sectionflags	@""
	.align	4
.nv.constant0._Z6matmulPfS_S_i:
	.zero		924


//--------------------- SYMBOLS --------------------------

	.type		.nv.reservedSmem.offset0,@object
	.size		.nv.reservedSmem.offset0,0x4
	.type		.nv.reservedSmem.cap,@object
	.size		.nv.reservedSmem.cap,0x4
